//
// Generated by NVIDIA NVVM Compiler
//
// Compiler Build ID: CL-36424714
// Cuda compilation tools, release 13.0, V13.0.88
// Based on NVVM 20.0.0
//

.version 9.0
.target sm_100
.address_size 64

	// .globl	_Z16setRowReadColPadPi
// _ZZ16setRowReadColPadPiE4tile has been demoted

.visible .entry _Z16setRowReadColPadPi(
	.param .u64 .ptr .align 1 _Z16setRowReadColPadPi_param_0
)
{
	.reg .b32 	%r<13>;
	.reg .b64 	%rd<5>;
	// demoted variable
	.shared .align 4 .b8 _ZZ16setRowReadColPadPiE4tile[4224];
	ld.param.u64 	%rd1, [_Z16setRowReadColPadPi_param_0];
	cvta.to.global.u64 	%rd2, %rd1;
	mov.u32 	%r1, %tid.y;
	mov.u32 	%r2, %ntid.x;
	mov.u32 	%r3, %tid.x;
	mad.lo.s32 	%r4, %r1, %r2, %r3;
	mov.u32 	%r5, _ZZ16setRowReadColPadPiE4tile;
	mad.lo.s32 	%r6, %r1, 132, %r5;
	shl.b32 	%r7, %r3, 2;
	add.s32 	%r8, %r6, %r7;
	st.shared.u32 	[%r8], %r4;
	bar.sync 	0;
	mad.lo.s32 	%r9, %r3, 132, %r5;
	shl.b32 	%r10, %r1, 2;
	add.s32 	%r11, %r9, %r10;
	ld.shared.u32 	%r12, [%r11];
	mul.wide.u32 	%rd3, %r4, 4;
	add.s64 	%rd4, %rd2, %rd3;
	st.global.u32 	[%rd4], %r12;
	ret;

}


// ===== COMPILED SASS (sm_100) =====

	.target	sm_100

	.elftype	@"ET_EXEC"


//--------------------- .note.nv.tkinfo           --------------------------
	.section	.note.nv.tkinfo,"",@"SHT_NOTE"
	.sectionflags	@"SHF_NOTE_NV_TKINFO"
	.tkinfo
        /*0018*/ 	.word	0x00000002
        /*0030*/ 	.string	""
        /*0030*/ 	.string	"ptxas"
        /*0030*/ 	.string	"Cuda compilation tools, release 13.0, V13.0.88"
        /*0030*/ 	.string	"Build cuda_13.0.r13.0/compiler.36424714_0"
        /*0030*/ 	.string	"-arch sm_100 -m 64 "



//--------------------- .note.nv.cuinfo           --------------------------
	.section	.note.nv.cuinfo,"",@"SHT_NOTE"
	.sectionflags	@"SHF_NOTE_NV_CUINFO"
        /*0018*/ 	.short	0x0002
        /*001a*/ 	.short	0x0064
        /*001c*/ 	.short	0x0082
	.zero		2


//--------------------- .nv.info                  --------------------------
	.section	.nv.info,"",@"SHT_CUDA_INFO"
	.align	4


	//----- nvinfo : EIATTR_REGCOUNT
	.align		4
        /*0000*/ 	.byte	0x04, 0x2f
        /*0002*/ 	.short	(.L_1 - .L_0)
	.align		4
.L_0:
        /*0004*/ 	.word	index@(_Z16setRowReadColPadPi)
        /*0008*/ 	.word	0x0000000a


	//----- nvinfo : EIATTR_FRAME_SIZE
	.align		4
.L_1:
        /*000c*/ 	.byte	0x04, 0x11
        /*000e*/ 	.short	(.L_3 - .L_2)
	.align		4
.L_2:
        /*0010*/ 	.word	index@(_Z16setRowReadColPadPi)
        /*0014*/ 	.word	0x00000000


	//----- nvinfo : EIATTR_MIN_STACK_SIZE
	.align		4
.L_3:
        /*0018*/ 	.byte	0x04, 0x12
        /*001a*/ 	.short	(.L_5 - .L_4)
	.align		4
.L_4:
        /*001c*/ 	.word	index@(_Z16setRowReadColPadPi)
        /*0020*/ 	.word	0x00000000
.L_5:


//--------------------- .nv.compat                --------------------------
	.section	.nv.compat,"",@"SHT_CUDA_COMPAT_INFO"
	.align	4
        /*0000*/ 	.byte	0x02, 0x09, 0x00, 0x00, 0x02, 0x02, 0x01, 0x00, 0x02, 0x05, 0x05, 0x00, 0x03, 0x07, 0x01, 0x01
        /*0010*/ 	.byte	0x02, 0x03, 0x00, 0x00, 0x02, 0x06, 0x01, 0x00, 0x04, 0x0b, 0x08, 0x00, 0x09, 0x00, 0x00, 0x00
        /*0020*/ 	.byte	0x00, 0x00, 0x00, 0x00


//--------------------- .nv.info._Z16setRowReadColPadPi --------------------------
	.section	.nv.info._Z16setRowReadColPadPi,"",@"SHT_CUDA_INFO"
	.sectionflags	@""
	.align	4


	//----- nvinfo : EIATTR_CUDA_API_VERSION
	.align		4
        /*0000*/ 	.byte	0x04, 0x37
        /*0002*/ 	.short	(.L_7 - .L_6)
.L_6:
        /*0004*/ 	.word	0x00000082


	//----- nvinfo : EIATTR_KPARAM_INFO
	.align		4
.L_7:
        /*0008*/ 	.byte	0x04, 0x17
        /*000a*/ 	.short	(.L_9 - .L_8)
.L_8:
        /*000c*/ 	.word	0x00000000
        /*0010*/ 	.short	0x0000
        /*0012*/ 	.short	0x0000
        /*0014*/ 	.byte	0x00, 0xf5, 0x21, 0x00


	//----- nvinfo : EIATTR_SPARSE_MMA_MASK
	.align		4
.L_9:
        /*0018*/ 	.byte	0x03, 0x50
        /*001a*/ 	.short	0x0000


	//----- nvinfo : EIATTR_MAXREG_COUNT
	.align		4
        /*001c*/ 	.byte	0x03, 0x1b
        /*001e*/ 	.short	0x00ff


	//----- nvinfo : EIATTR_NUM_BARRIERS
	.align		4
        /*0020*/ 	.byte	0x02, 0x4c
        /*0022*/ 	.byte	0x01
	.zero		1


	//----- nvinfo : EIATTR_MERCURY_ISA_VERSION
	.align		4
        /*0024*/ 	.byte	0x03, 0x5f
        /*0026*/ 	.short	0x0101


	//----- nvinfo : EIATTR_VRC_CTA_INIT_COUNT
	.align		4
        /*0028*/ 	.byte	0x02, 0x4a
	.zero		1
	.zero		1


	//----- nvinfo : EIATTR_EXIT_INSTR_OFFSETS
	.align		4
        /*002c*/ 	.byte	0x04, 0x1c
        /*002e*/ 	.short	(.L_11 - .L_10)


	//   ....[0]....
.L_10:
        /*0030*/ 	.word	0x00000130


	//----- nvinfo : EIATTR_CBANK_PARAM_SIZE
	.align		4
.L_11:
        /*0034*/ 	.byte	0x03, 0x19
        /*0036*/ 	.short	0x0008


	//----- nvinfo : EIATTR_PARAM_CBANK
	.align		4
        /*0038*/ 	.byte	0x04, 0x0a
        /*003a*/ 	.short	(.L_13 - .L_12)
	.align		4
.L_12:
        /*003c*/ 	.word	index@(.nv.constant0._Z16setRowReadColPadPi)
        /*0040*/ 	.short	0x0380
        /*0042*/ 	.short	0x0008


	//----- nvinfo : EIATTR_SW_WAR
	.align		4
.L_13:
        /*0044*/ 	.byte	0x04, 0x36
        /*0046*/ 	.short	(.L_15 - .L_14)
.L_14:
        /*0048*/ 	.word	0x00000008
.L_15:


//--------------------- .nv.callgraph             --------------------------
	.section	.nv.callgraph,"",@"SHT_CUDA_CALLGRAPH"
	.align	4
	.sectionentsize	8
	.align		4
        /*0000*/ 	.word	0x00000000
	.align		4
        /*0004*/ 	.word	0xffffffff
	.align		4
        /*0008*/ 	.word	0x00000000
	.align		4
        /*000c*/ 	.word	0xfffffffe
	.align		4
        /*0010*/ 	.word	0x00000000
	.align		4
        /*0014*/ 	.word	0xfffffffd
	.align		4
        /*0018*/ 	.word	0x00000000
	.align		4
        /*001c*/ 	.word	0xfffffffc


//--------------------- .text._Z16setRowReadColPadPi --------------------------
	.section	.text._Z16setRowReadColPadPi,"ax",@progbits
	.align	128
        .global         _Z16setRowReadColPadPi
        .type           _Z16setRowReadColPadPi,@function
        .size           _Z16setRowReadColPadPi,(.L_x_1 - _Z16setRowReadColPadPi)
        .other          _Z16setRowReadColPadPi,@"STO_CUDA_ENTRY STV_DEFAULT"
_Z16setRowReadColPadPi:
.text._Z16setRowReadColPadPi:
[----:B------:R-:W-:Y:S01]  /*0000*/  LDC R1, c[0x0][0x37c] ;  /* 0x0000df00ff017b82 */ /* 0x000fe20000000800 */
[----:B------:R-:W0:Y:S01]  /*0010*/  S2R R3, SR_CgaCtaId ;  /* 0x0000000000037919 */ /* 0x000e220000008800 */
[----:B------:R-:W1:Y:S01]  /*0020*/  LDCU UR4, c[0x0][0x360] ;  /* 0x00006c00ff0477ac */ /* 0x000e620008000800 */
[----:B------:R-:W-:Y:S01]  /*0030*/  MOV R0, 0x400 ;  /* 0x0000040000007802 */ /* 0x000fe20000000f00 */
[----:B------:R-:W2:Y:S01]  /*0040*/  S2R R4, SR_TID.Y ;  /* 0x0000000000047919 */ /* 0x000ea20000002200 */
[----:B------:R-:W3:Y:S02]  /*0050*/  S2R R7, SR_TID.X ;  /* 0x0000000000077919 */ /* 0x000ee40000002100 */
[----:B0-----:R-:W-:-:S05]  /*0060*/  LEA R0, R3, R0, 0x18 ;  /* 0x0000000003007211 */ /* 0x001fca00078ec0ff */
[C-C-:B--2---:R-:W-:Y:S02]  /*0070*/  IMAD R2, R4.reuse, 0x84, R0.reuse ;  /* 0x0000008404027824 */ /* 0x144fe400078e0200 */
[C---:B---3--:R-:W-:Y:S02]  /*0080*/  IMAD R3, R7.reuse, 0x84, R0 ;  /* 0x0000008407037824 */ /* 0x048fe400078e0200 */
[C---:B-1----:R-:W-:Y:S01]  /*0090*/  IMAD R5, R4.reuse, UR4, R7 ;  /* 0x0000000404057c24 */ /* 0x042fe2000f8e0207 */
[----:B------:R-:W-:Y:S01]  /*00a0*/  LEA R0, R7, R2, 0x2 ;  /* 0x0000000207007211 */ /* 0x000fe200078e10ff */
[----:B------:R-:W0:Y:S01]  /*00b0*/  LDCU.64 UR4, c[0x0][0x358] ;  /* 0x00006b00ff0477ac */ /* 0x000e220008000a00 */
[----:B------:R-:W-:Y:S02]  /*00c0*/  LEA R4, R4, R3, 0x2 ;  /* 0x0000000304047211 */ /* 0x000fe400078e10ff */
[----:B------:R-:W1:Y:S01]  /*00d0*/  LDC.64 R2, c[0x0][0x380] ;  /* 0x0000e000ff027b82 */ /* 0x000e620000000a00 */
[----:B------:R-:W-:Y:S07]  /*00e0*/  STS [R0], R5 ;  /* 0x0000000500007388 */ /* 0x000fee0000000800 */
[----:B------:R-:W-:Y:S01]  /*00f0*/  BAR.SYNC.DEFER_BLOCKING 0x0 ;  /* 0x0000000000007b1d */ /* 0x000fe20000010000 */
[----:B-1----:R-:W-:-:S05]  /*0100*/  IMAD.WIDE.U32 R2, R5, 0x4, R2 ;  /* 0x0000000405027825 */ /* 0x002fca00078e0002 */
[----:B------:R-:W0:Y:S04]  /*0110*/  LDS R7, [R4] ;  /* 0x0000000004077984 */ /* 0x000e280000000800 */
[----:B0-----:R-:W-:Y:S01]  /*0120*/  STG.E desc[UR4][R2.64], R7 ;  /* 0x0000000702007986 */ /* 0x001fe2000c101904 */
[----:B------:R-:W-:Y:S05]  /*0130*/  EXIT ;  /* 0x000000000000794d */ /* 0x000fea0003800000 */
.L_x_0:
[----:B------:R-:W-:-:S00]  /*0140*/  BRA `(.L_x_0) ;  /* 0xfffffffc00fc7947 */ /* 0x000fc0000383ffff */
[----:B------:R-:W-:-:S00]  /*0150*/  NOP ;  /* 0x0000000000007918 */ /* 0x000fc00000000000 */
        /* <DEDUP_REMOVED lines=10> */
.L_x_1:


//--------------------- .nv.shared._Z16setRowReadColPadPi --------------------------
	.section	.nv.shared._Z16setRowReadColPadPi,"aw",@nobits
	.sectionflags	@""
	.align	4
.nv.shared._Z16setRowReadColPadPi:
	.zero		5248


//--------------------- .nv.shared.reserved.0     --------------------------
	.section	.nv.shared.reserved.0,"aw",@nobits
	.weak		__nv_reservedSMEM_offset_0_alias
	.size		__nv_reservedSMEM_offset_0_alias, 0, 64
	.other		__nv_reservedSMEM_offset_0_alias,@"STO_CUDA_RESERVED_SHARED STV_DEFAULT"
__nv_reservedSMEM_offset_0_alias:
	.zero		0
	.zero		64


//--------------------- .nv.constant0._Z16setRowReadColPadPi --------------------------
	.section	.nv.constant0._Z16setRowReadColPadPi,"a",@progbits
	.sectionflags	@""
	.align	4
.nv.constant0._Z16setRowReadColPadPi:
	.zero		904


//--------------------- SYMBOLS --------------------------

	.type		.nv.reservedSmem.offset0,@object
	.size		.nv.reservedSmem.offset0,0x4
	.type		.nv.reservedSmem.cap,@object
	.size		.nv.reservedSmem.cap,0x4
